//
// Generated by NVIDIA NVVM Compiler
//
// Compiler Build ID: CL-36424714
// Cuda compilation tools, release 13.0, V13.0.88
// Based on NVVM 20.0.0
//

.version 9.0
.target sm_100
.address_size 64

	// .globl	_Z15erf_kernel_bf16PK13__nv_bfloat16PS_i

.visible .entry _Z15erf_kernel_bf16PK13__nv_bfloat16PS_i(
	.param .u64 .ptr .align 1 _Z15erf_kernel_bf16PK13__nv_bfloat16PS_i_param_0,
	.param .u64 .ptr .align 1 _Z15erf_kernel_bf16PK13__nv_bfloat16PS_i_param_1,
	.param .u32 _Z15erf_kernel_bf16PK13__nv_bfloat16PS_i_param_2
)
{
	.reg .pred 	%p<3>;
	.reg .b16 	%rs<7>;
	.reg .b32 	%r<6>;
	.reg .b32 	%f<31>;
	.reg .b64 	%rd<8>;

	ld.param.u64 	%rd1, [_Z15erf_kernel_bf16PK13__nv_bfloat16PS_i_param_0];
	ld.param.u64 	%rd2, [_Z15erf_kernel_bf16PK13__nv_bfloat16PS_i_param_1];
	ld.param.u32 	%r2, [_Z15erf_kernel_bf16PK13__nv_bfloat16PS_i_param_2];
	mov.u32 	%r3, %ctaid.x;
	mov.u32 	%r4, %ntid.x;
	mov.u32 	%r5, %tid.x;
	mad.lo.s32 	%r1, %r3, %r4, %r5;
	setp.ge.s32 	%p1, %r1, %r2;
	@%p1 bra 	$L__BB0_2;
	cvta.to.global.u64 	%rd3, %rd1;
	cvta.to.global.u64 	%rd4, %rd2;
	mul.wide.s32 	%rd5, %r1, 2;
	add.s64 	%rd6, %rd3, %rd5;
	ld.global.u16 	%rs1, [%rd6];
	// begin inline asm
	{ cvt.f32.bf16 %f1, %rs1;}

	// end inline asm
	setp.ge.f32 	%p2, %f1, 0f00000000;
	selp.f32 	%f5, 0f3F800000, 0fBF800000, %p2;
	abs.f32 	%f6, %f1;
	mov.f32 	%f7, 0f3EA7BA05;
	mul.rn.f32 	%f8, %f7, %f6;
	mov.f32 	%f9, 0f3F800000;
	add.rn.f32 	%f2, %f9, %f8;
	// begin inline asm
	{  cvt.rn.f16.f32 %rs2, %f2;}

	// end inline asm
	// begin inline asm
	{.reg.b32         f;        
 .reg.b16         r;        
  mov.b16         r,%rs2;     
  cvt.f32.f16     f,r;      
  rcp.approx.ftz.f32   f,f;  
  cvt.rn.f16.f32      r,f;  
  mov.b16         %rs3,r;     
}
	// end inline asm
	// begin inline asm
	{  cvt.f32.f16 %f3, %rs3;}

	// end inline asm
	mov.f32 	%f10, 0f3F87DC22;
	mul.rn.f32 	%f11, %f10, %f3;
	mov.f32 	%f12, 0fBFBA00E3;
	add.rn.f32 	%f13, %f11, %f12;
	mul.rn.f32 	%f14, %f13, %f3;
	mov.f32 	%f15, 0f3FB5F0E3;
	add.rn.f32 	%f16, %f14, %f15;
	mul.rn.f32 	%f17, %f16, %f3;
	mov.f32 	%f18, 0fBE91A98E;
	add.rn.f32 	%f19, %f17, %f18;
	mul.rn.f32 	%f20, %f19, %f3;
	mov.f32 	%f21, 0f3E827906;
	add.rn.f32 	%f22, %f20, %f21;
	mul.rn.f32 	%f23, %f22, %f3;
	mul.rn.f32 	%f24, %f1, %f1;
	mov.f32 	%f25, 0f00000000;
	sub.rn.f32 	%f26, %f25, %f24;
	mul.f32 	%f27, %f26, 0f3FB8AA3B;
	ex2.approx.f32 	%f28, %f27;
	mul.rn.f32 	%f29, %f23, %f28;
	sub.rn.f32 	%f30, %f9, %f29;
	mul.rn.f32 	%f4, %f30, %f5;
	// begin inline asm
	{  cvt.rn.bf16.f32 %rs6, %f4;}

	// end inline asm
	add.s64 	%rd7, %rd4, %rd5;
	st.global.u16 	[%rd7], %rs6;
$L__BB0_2:
	ret;

}


// ===== COMPILED SASS (sm_100) =====

	.target	sm_100

	.elftype	@"ET_EXEC"


//--------------------- .note.nv.tkinfo           --------------------------
	.section	.note.nv.tkinfo,"",@"SHT_NOTE"
	.sectionflags	@"SHF_NOTE_NV_TKINFO"
	.tkinfo
        /*0018*/ 	.word	0x00000002
        /*0030*/ 	.string	""
        /*0030*/ 	.string	"ptxas"
        /*0030*/ 	.string	"Cuda compilation tools, release 13.0, V13.0.88"
        /*0030*/ 	.string	"Build cuda_13.0.r13.0/compiler.36424714_0"
        /*0030*/ 	.string	"-arch sm_100 -m 64 "



//--------------------- .note.nv.cuinfo           --------------------------
	.section	.note.nv.cuinfo,"",@"SHT_NOTE"
	.sectionflags	@"SHF_NOTE_NV_CUINFO"
        /*0018*/ 	.short	0x0002
        /*001a*/ 	.short	0x0064
        /*001c*/ 	.short	0x0082
	.zero		2


//--------------------- .nv.info                  --------------------------
	.section	.nv.info,"",@"SHT_CUDA_INFO"
	.align	4


	//----- nvinfo : EIATTR_REGCOUNT
	.align		4
        /*0000*/ 	.byte	0x04, 0x2f
        /*0002*/ 	.short	(.L_1 - .L_0)
	.align		4
.L_0:
        /*0004*/ 	.word	index@(_Z15erf_kernel_bf16PK13__nv_bfloat16PS_i)
        /*0008*/ 	.word	0x0000000b


	//----- nvinfo : EIATTR_FRAME_SIZE
	.align		4
.L_1:
        /*000c*/ 	.byte	0x04, 0x11
        /*000e*/ 	.short	(.L_3 - .L_2)
	.align		4
.L_2:
        /*0010*/ 	.word	index@(_Z15erf_kernel_bf16PK13__nv_bfloat16PS_i)
        /*0014*/ 	.word	0x00000000


	//----- nvinfo : EIATTR_MIN_STACK_SIZE
	.align		4
.L_3:
        /*0018*/ 	.byte	0x04, 0x12
        /*001a*/ 	.short	(.L_5 - .L_4)
	.align		4
.L_4:
        /*001c*/ 	.word	index@(_Z15erf_kernel_bf16PK13__nv_bfloat16PS_i)
        /*0020*/ 	.word	0x00000000
.L_5:


//--------------------- .nv.compat                --------------------------
	.section	.nv.compat,"",@"SHT_CUDA_COMPAT_INFO"
	.align	4
        /*0000*/ 	.byte	0x02, 0x09, 0x00, 0x00, 0x02, 0x02, 0x01, 0x00, 0x02, 0x05, 0x05, 0x00, 0x03, 0x07, 0x01, 0x01
        /*0010*/ 	.byte	0x02, 0x03, 0x00, 0x00, 0x02, 0x06, 0x01, 0x00, 0x04, 0x0b, 0x08, 0x00, 0x01, 0x00, 0x00, 0x00
        /*0020*/ 	.byte	0x00, 0x00, 0x00, 0x00


//--------------------- .nv.info._Z15erf_kernel_bf16PK13__nv_bfloat16PS_i --------------------------
	.section	.nv.info._Z15erf_kernel_bf16PK13__nv_bfloat16PS_i,"",@"SHT_CUDA_INFO"
	.sectionflags	@""
	.align	4


	//----- nvinfo : EIATTR_CUDA_API_VERSION
	.align		4
        /*0000*/ 	.byte	0x04, 0x37
        /*0002*/ 	.short	(.L_7 - .L_6)
.L_6:
        /*0004*/ 	.word	0x00000082


	//----- nvinfo : EIATTR_KPARAM_INFO
	.align		4
.L_7:
        /*0008*/ 	.byte	0x04, 0x17
        /*000a*/ 	.short	(.L_9 - .L_8)
.L_8:
        /*000c*/ 	.word	0x00000000
        /*0010*/ 	.short	0x0002
        /*0012*/ 	.short	0x0010
        /*0014*/ 	.byte	0x00, 0xf0, 0x11, 0x00


	//----- nvinfo : EIATTR_KPARAM_INFO
	.align		4
.L_9:
        /*0018*/ 	.byte	0x04, 0x17
        /*001a*/ 	.short	(.L_11 - .L_10)
.L_10:
        /*001c*/ 	.word	0x00000000
        /*0020*/ 	.short	0x0001
        /*0022*/ 	.short	0x0008
        /*0024*/ 	.byte	0x00, 0xf5, 0x21, 0x00


	//----- nvinfo : EIATTR_KPARAM_INFO
	.align		4
.L_11:
        /*0028*/ 	.byte	0x04, 0x17
        /*002a*/ 	.short	(.L_13 - .L_12)
.L_12:
        /*002c*/ 	.word	0x00000000
        /*0030*/ 	.short	0x0000
        /*0032*/ 	.short	0x0000
        /*0034*/ 	.byte	0x00, 0xf5, 0x21, 0x00


	//----- nvinfo : EIATTR_SPARSE_MMA_MASK
	.align		4
.L_13:
        /*0038*/ 	.byte	0x03, 0x50
        /*003a*/ 	.short	0x0000


	//----- nvinfo : EIATTR_MAXREG_COUNT
	.align		4
        /*003c*/ 	.byte	0x03, 0x1b
        /*003e*/ 	.short	0x00ff


	//----- nvinfo : EIATTR_MERCURY_ISA_VERSION
	.align		4
        /*0040*/ 	.byte	0x03, 0x5f
        /*0042*/ 	.short	0x0101


	//----- nvinfo : EIATTR_VRC_CTA_INIT_COUNT
	.align		4
        /*0044*/ 	.byte	0x02, 0x4a
	.zero		1
	.zero		1


	//----- nvinfo : EIATTR_EXIT_INSTR_OFFSETS
	.align		4
        /*0048*/ 	.byte	0x04, 0x1c
        /*004a*/ 	.short	(.L_15 - .L_14)


	//   ....[0]....
.L_14:
        /*004c*/ 	.word	0x00000070


	//   ....[1]....
        /*0050*/ 	.word	0x000002e0


	//----- nvinfo : EIATTR_CBANK_PARAM_SIZE
	.align		4
.L_15:
        /*0054*/ 	.byte	0x03, 0x19
        /*0056*/ 	.short	0x0014


	//----- nvinfo : EIATTR_PARAM_CBANK
	.align		4
        /*0058*/ 	.byte	0x04, 0x0a
        /*005a*/ 	.short	(.L_17 - .L_16)
	.align		4
.L_16:
        /*005c*/ 	.word	index@(.nv.constant0._Z15erf_kernel_bf16PK13__nv_bfloat16PS_i)
        /*0060*/ 	.short	0x0380
        /*0062*/ 	.short	0x0014


	//----- nvinfo : EIATTR_SW_WAR
	.align		4
.L_17:
        /*0064*/ 	.byte	0x04, 0x36
        /*0066*/ 	.short	(.L_19 - .L_18)
.L_18:
        /*0068*/ 	.word	0x00000008
.L_19:


//--------------------- .nv.callgraph             --------------------------
	.section	.nv.callgraph,"",@"SHT_CUDA_CALLGRAPH"
	.align	4
	.sectionentsize	8
	.align		4
        /*0000*/ 	.word	0x00000000
	.align		4
        /*0004*/ 	.word	0xffffffff
	.align		4
        /*0008*/ 	.word	0x00000000
	.align		4
        /*000c*/ 	.word	0xfffffffe
	.align		4
        /*0010*/ 	.word	0x00000000
	.align		4
        /*0014*/ 	.word	0xfffffffd
	.align		4
        /*0018*/ 	.word	0x00000000
	.align		4
        /*001c*/ 	.word	0xfffffffc


//--------------------- .text._Z15erf_kernel_bf16PK13__nv_bfloat16PS_i --------------------------
	.section	.text._Z15erf_kernel_bf16PK13__nv_bfloat16PS_i,"ax",@progbits
	.align	128
        .global         _Z15erf_kernel_bf16PK13__nv_bfloat16PS_i
        .type           _Z15erf_kernel_bf16PK13__nv_bfloat16PS_i,@function
        .size           _Z15erf_kernel_bf16PK13__nv_bfloat16PS_i,(.L_x_1 - _Z15erf_kernel_bf16PK13__nv_bfloat16PS_i)
        .other          _Z15erf_kernel_bf16PK13__nv_bfloat16PS_i,@"STO_CUDA_ENTRY STV_DEFAULT"
_Z15erf_kernel_bf16PK13__nv_bfloat16PS_i:
.text._Z15erf_kernel_bf16PK13__nv_bfloat16PS_i:
[----:B------:R-:W-:Y:S01]  /*0000*/  LDC R1, c[0x0][0x37c] ;  /* 0x0000df00ff017b82 */ /* 0x000fe20000000800 */
[----:B------:R-:W0:Y:S07]  /*0010*/  S2R R3, SR_TID.X ;  /* 0x0000000000037919 */ /* 0x000e2e0000002100 */
[----:B------:R-:W0:Y:S01]  /*0020*/  S2UR UR4, SR_CTAID.X ;  /* 0x00000000000479c3 */ /* 0x000e220000002500 */
[----:B------:R-:W1:Y:S07]  /*0030*/  LDCU UR5, c[0x0][0x390] ;  /* 0x00007200ff0577ac */ /* 0x000e6e0008000800 */
[----:B------:R-:W0:Y:S02]  /*0040*/  LDC R0, c[0x0][0x360] ;  /* 0x0000d800ff007b82 */ /* 0x000e240000000800 */
[----:B0-----:R-:W-:-:S05]  /*0050*/  IMAD R0, R0, UR4, R3 ;  /* 0x0000000400007c24 */ /* 0x001fca000f8e0203 */
[----:B-1----:R-:W-:-:S13]  /*0060*/  ISETP.GE.AND P0, PT, R0, UR5, PT ;  /* 0x0000000500007c0c */ /* 0x002fda000bf06270 */
[----:B------:R-:W-:Y:S05]  /*0070*/  @P0 EXIT ;  /* 0x000000000000094d */ /* 0x000fea0003800000 */
[----:B------:R-:W0:Y:S01]  /*0080*/  LDC.64 R2, c[0x0][0x380] ;  /* 0x0000e000ff027b82 */ /* 0x000e220000000a00 */
[----:B------:R-:W1:Y:S01]  /*0090*/  LDCU.64 UR4, c[0x0][0x358] ;  /* 0x00006b00ff0477ac */ /* 0x000e620008000a00 */
[----:B0-----:R-:W-:-:S06]  /*00a0*/  IMAD.WIDE R2, R0, 0x2, R2 ;  /* 0x0000000200027825 */ /* 0x001fcc00078e0202 */
[----:B-1----:R-:W2:Y:S02]  /*00b0*/  LDG.E.U16 R2, desc[UR4][R2.64] ;  /* 0x0000000402027981 */ /* 0x002ea4000c1e1500 */
[----:B--2---:R-:W-:-:S05]  /*00c0*/  SHF.L.U32 R4, R2, 0x10, RZ ;  /* 0x0000001002047819 */ /* 0x004fca00000006ff */
[C---:B------:R-:W-:Y:S01]  /*00d0*/  FMUL R5, |R4|.reuse, 0.32759109139442443848 ;  /* 0x3ea7ba0504057820 */ /* 0x040fe20000400200 */
[----:B------:R-:W-:-:S03]  /*00e0*/  FMUL R6, R4, R4 ;  /* 0x0000000404067220 */ /* 0x000fc60000400000 */
[----:B------:R-:W-:Y:S01]  /*00f0*/  FADD R5, R5, 1 ;  /* 0x3f80000005057421 */ /* 0x000fe20000000000 */
[----:B------:R-:W-:-:S04]  /*0100*/  FADD R6, RZ, -R6 ;  /* 0x80000006ff067221 */ /* 0x000fc80000000000 */
[----:B------:R-:W-:Y:S01]  /*0110*/  F2FP.F16.F32.PACK_AB R5, RZ, R5 ;  /* 0x00000005ff05723e */ /* 0x000fe200000000ff */
[----:B------:R-:W-:-:S04]  /*0120*/  FMUL R7, R6, 1.4426950216293334961 ;  /* 0x3fb8aa3b06077820 */ /* 0x000fc80000400000 */
[----:B------:R-:W-:Y:S01]  /*0130*/  HADD2.F32 R5, -RZ, R5.H0_H0 ;  /* 0x20000005ff057230 */ /* 0x000fe20000004100 */
[----:B------:R-:W-:-:S05]  /*0140*/  FSETP.GEU.AND P0, PT, R7, -126, PT ;  /* 0xc2fc00000700780b */ /* 0x000fca0003f0e000 */
[----:B------:R-:W0:Y:S08]  /*0150*/  MUFU.RCP R5, R5 ;  /* 0x0000000500057308 */ /* 0x000e300000001000 */
[----:B------:R-:W-:-:S04]  /*0160*/  @!P0 FMUL R7, R7, 0.5 ;  /* 0x3f00000007078820 */ /* 0x000fc80000400000 */
[----:B------:R-:W1:Y:S01]  /*0170*/  MUFU.EX2 R8, R7 ;  /* 0x0000000700087308 */ /* 0x000e620000000800 */
[----:B0-----:R-:W-:-:S05]  /*0180*/  F2FP.F16.F32.PACK_AB R3, RZ, R5 ;  /* 0x00000005ff03723e */ /* 0x001fca00000000ff */
[----:B------:R-:W-:-:S05]  /*0190*/  HADD2.F32 R6, -RZ, R3.H0_H0 ;  /* 0x20000003ff067230 */ /* 0x000fca0000004100 */
[----:B------:R-:W-:Y:S01]  /*01a0*/  FMUL R2, R6, 1.0614054203033447266 ;  /* 0x3f87dc2206027820 */ /* 0x000fe20000400000 */
[----:B-1----:R-:W-:Y:S01]  /*01b0*/  @!P0 FMUL R8, R8, R8 ;  /* 0x0000000808088220 */ /* 0x002fe20000400000 */
[----:B------:R-:W-:Y:S02]  /*01c0*/  FSETP.GE.AND P0, PT, R4, RZ, PT ;  /* 0x000000ff0400720b */ /* 0x000fe40003f06000 */
[----:B------:R-:W-:Y:S01]  /*01d0*/  FADD R3, R2, -1.4531520605087280273 ;  /* 0xbfba00e302037421 */ /* 0x000fe20000000000 */
[----:B------:R-:W-:-:S03]  /*01e0*/  HFMA2 R4, -RZ, RZ, 1.875, 0 ;  /* 0x3f800000ff047431 */ /* 0x000fc600000001ff */
[----:B------:R-:W-:-:S04]  /*01f0*/  FMUL R3, R6, R3 ;  /* 0x0000000306037220 */ /* 0x000fc80000400000 */
[----:B------:R-:W-:Y:S01]  /*0200*/  FADD R3, R3, 1.4214137792587280273 ;  /* 0x3fb5f0e303037421 */ /* 0x000fe20000000000 */
[----:B------:R-:W-:-:S03]  /*0210*/  FSEL R4, R4, -1, P0 ;  /* 0xbf80000004047808 */ /* 0x000fc60000000000 */
[----:B------:R-:W-:-:S04]  /*0220*/  FMUL R3, R6, R3 ;  /* 0x0000000306037220 */ /* 0x000fc80000400000 */
[----:B------:R-:W-:-:S04]  /*0230*/  FADD R3, R3, -0.28449672460556030273 ;  /* 0xbe91a98e03037421 */ /* 0x000fc80000000000 */
[----:B------:R-:W-:Y:S02]  /*0240*/  FMUL R5, R6, R3 ;  /* 0x0000000306057220 */ /* 0x000fe40000400000 */
[----:B------:R-:W0:Y:S02]  /*0250*/  LDC.64 R2, c[0x0][0x388] ;  /* 0x0000e200ff027b82 */ /* 0x000e240000000a00 */
[----:B------:R-:W-:-:S04]  /*0260*/  FADD R5, R5, 0.25482958555221557617 ;  /* 0x3e82790605057421 */ /* 0x000fc80000000000 */
[----:B------:R-:W-:-:S04]  /*0270*/  FMUL R5, R6, R5 ;  /* 0x0000000506057220 */ /* 0x000fc80000400000 */
[----:B------:R-:W-:-:S04]  /*0280*/  FMUL R5, R5, R8 ;  /* 0x0000000805057220 */ /* 0x000fc80000400000 */
[----:B------:R-:W-:-:S04]  /*0290*/  FADD R5, -R5, 1 ;  /* 0x3f80000005057421 */ /* 0x000fc80000000100 */
[----:B------:R-:W-:-:S05]  /*02a0*/  FMUL R4, R4, R5 ;  /* 0x0000000504047220 */ /* 0x000fca0000400000 */
[----:B------:R-:W-:Y:S01]  /*02b0*/  F2FP.BF16.F32.PACK_AB R4, RZ, R4 ;  /* 0x00000004ff04723e */ /* 0x000fe200000010ff */
[----:B0-----:R-:W-:-:S05]  /*02c0*/  IMAD.WIDE R2, R0, 0x2, R2 ;  /* 0x0000000200027825 */ /* 0x001fca00078e0202 */
[----:B------:R-:W-:Y:S01]  /*02d0*/  STG.E.U16 desc[UR4][R2.64], R4 ;  /* 0x0000000402007986 */ /* 0x000fe2000c101504 */
[----:B------:R-:W-:Y:S05]  /*02e0*/  EXIT ;  /* 0x000000000000794d */ /* 0x000fea0003800000 */
.L_x_0:
[----:B------:R-:W-:-:S00]  /*02f0*/  BRA `(.L_x_0) ;  /* 0xfffffffc00fc7947 */ /* 0x000fc0000383ffff */
[----:B------:R-:W-:-:S00]  /*0300*/  NOP ;  /* 0x0000000000007918 */ /* 0x000fc00000000000 */
[----:B------:R-:W-:-:S00]  /*0310*/  NOP ;  /* 0x0000000000007918 */ /* 0x000fc00000000000 */
[----:B------:R-:W-:-:S00]  /*0320*/  NOP ;  /* 0x0000000000007918 */ /* 0x000fc00000000000 */
[----:B------:R-:W-:-:S00]  /*0330*/  NOP ;  /* 0x0000000000007918 */ /* 0x000fc00000000000 */
[----:B------:R-:W-:-:S00]  /*0340*/  NOP ;  /* 0x0000000000007918 */ /* 0x000fc00000000000 */
[----:B------:R-:W-:-:S00]  /*0350*/  NOP ;  /* 0x0000000000007918 */ /* 0x000fc00000000000 */
[----:B------:R-:W-:-:S00]  /*0360*/  NOP ;  /* 0x0000000000007918 */ /* 0x000fc00000000000 */
[----:B------:R-:W-:-:S00]  /*0370*/  NOP ;  /* 0x0000000000007918 */ /* 0x000fc00000000000 */
.L_x_1:


//--------------------- .nv.shared.reserved.0     --------------------------
	.section	.nv.shared.reserved.0,"aw",@nobits
	.weak		__nv_reservedSMEM_offset_0_alias
	.size		__nv_reservedSMEM_offset_0_alias, 0, 64
	.other		__nv_reservedSMEM_offset_0_alias,@"STO_CUDA_RESERVED_SHARED STV_DEFAULT"
__nv_reservedSMEM_offset_0_alias:
	.zero		0
	.zero		64


//--------------------- .nv.constant0._Z15erf_kernel_bf16PK13__nv_bfloat16PS_i --------------------------
	.section	.nv.constant0._Z15erf_kernel_bf16PK13__nv_bfloat16PS_i,"a",@progbits
	.sectionflags	@""
	.align	4
.nv.constant0._Z15erf_kernel_bf16PK13__nv_bfloat16PS_i:
	.zero		916


//--------------------- SYMBOLS --------------------------

	.type		.nv.reservedSmem.offset0,@object
	.size		.nv.reservedSmem.offset0,0x4
